//
// Generated by NVIDIA NVVM Compiler
//
// Compiler Build ID: CL-36424714
// Cuda compilation tools, release 13.0, V13.0.88
// Based on NVVM 20.0.0
//

.version 9.0
.target sm_100
.address_size 64

	// .globl	_Z15vectorAddKernelPKfS0_Pfi
// _ZZ15vectorDotKernelPKfS0_PfiE5cache has been demoted

.visible .entry _Z15vectorAddKernelPKfS0_Pfi(
	.param .u64 .ptr .align 1 _Z15vectorAddKernelPKfS0_Pfi_param_0,
	.param .u64 .ptr .align 1 _Z15vectorAddKernelPKfS0_Pfi_param_1,
	.param .u64 .ptr .align 1 _Z15vectorAddKernelPKfS0_Pfi_param_2,
	.param .u32 _Z15vectorAddKernelPKfS0_Pfi_param_3
)
{
	.reg .pred 	%p<2>;
	.reg .b32 	%r<6>;
	.reg .b32 	%f<4>;
	.reg .b64 	%rd<11>;

	ld.param.u64 	%rd1, [_Z15vectorAddKernelPKfS0_Pfi_param_0];
	ld.param.u64 	%rd2, [_Z15vectorAddKernelPKfS0_Pfi_param_1];
	ld.param.u64 	%rd3, [_Z15vectorAddKernelPKfS0_Pfi_param_2];
	ld.param.u32 	%r2, [_Z15vectorAddKernelPKfS0_Pfi_param_3];
	mov.u32 	%r3, %ctaid.x;
	mov.u32 	%r4, %ntid.x;
	mov.u32 	%r5, %tid.x;
	mad.lo.s32 	%r1, %r3, %r4, %r5;
	setp.ge.s32 	%p1, %r1, %r2;
	@%p1 bra 	$L__BB0_2;
	cvta.to.global.u64 	%rd4, %rd1;
	cvta.to.global.u64 	%rd5, %rd2;
	cvta.to.global.u64 	%rd6, %rd3;
	mul.wide.s32 	%rd7, %r1, 4;
	add.s64 	%rd8, %rd4, %rd7;
	ld.global.f32 	%f1, [%rd8];
	add.s64 	%rd9, %rd5, %rd7;
	ld.global.f32 	%f2, [%rd9];
	add.f32 	%f3, %f1, %f2;
	add.s64 	%rd10, %rd6, %rd7;
	st.global.f32 	[%rd10], %f3;
$L__BB0_2:
	ret;

}
	// .globl	_Z20vectorSubtractKernelPKfS0_Pfi
.visible .entry _Z20vectorSubtractKernelPKfS0_Pfi(
	.param .u64 .ptr .align 1 _Z20vectorSubtractKernelPKfS0_Pfi_param_0,
	.param .u64 .ptr .align 1 _Z20vectorSubtractKernelPKfS0_Pfi_param_1,
	.param .u64 .ptr .align 1 _Z20vectorSubtractKernelPKfS0_Pfi_param_2,
	.param .u32 _Z20vectorSubtractKernelPKfS0_Pfi_param_3
)
{
	.reg .pred 	%p<2>;
	.reg .b32 	%r<6>;
	.reg .b32 	%f<4>;
	.reg .b64 	%rd<11>;

	ld.param.u64 	%rd1, [_Z20vectorSubtractKernelPKfS0_Pfi_param_0];
	ld.param.u64 	%rd2, [_Z20vectorSubtractKernelPKfS0_Pfi_param_1];
	ld.param.u64 	%rd3, [_Z20vectorSubtractKernelPKfS0_Pfi_param_2];
	ld.param.u32 	%r2, [_Z20vectorSubtractKernelPKfS0_Pfi_param_3];
	mov.u32 	%r3, %ctaid.x;
	mov.u32 	%r4, %ntid.x;
	mov.u32 	%r5, %tid.x;
	mad.lo.s32 	%r1, %r3, %r4, %r5;
	setp.ge.s32 	%p1, %r1, %r2;
	@%p1 bra 	$L__BB1_2;
	cvta.to.global.u64 	%rd4, %rd1;
	cvta.to.global.u64 	%rd5, %rd2;
	cvta.to.global.u64 	%rd6, %rd3;
	mul.wide.s32 	%rd7, %r1, 4;
	add.s64 	%rd8, %rd4, %rd7;
	ld.global.f32 	%f1, [%rd8];
	add.s64 	%rd9, %rd5, %rd7;
	ld.global.f32 	%f2, [%rd9];
	sub.f32 	%f3, %f1, %f2;
	add.s64 	%rd10, %rd6, %rd7;
	st.global.f32 	[%rd10], %f3;
$L__BB1_2:
	ret;

}
	// .globl	_Z15vectorDotKernelPKfS0_Pfi
.visible .entry _Z15vectorDotKernelPKfS0_Pfi(
	.param .u64 .ptr .align 1 _Z15vectorDotKernelPKfS0_Pfi_param_0,
	.param .u64 .ptr .align 1 _Z15vectorDotKernelPKfS0_Pfi_param_1,
	.param .u64 .ptr .align 1 _Z15vectorDotKernelPKfS0_Pfi_param_2,
	.param .u32 _Z15vectorDotKernelPKfS0_Pfi_param_3
)
{
	.reg .pred 	%p<7>;
	.reg .b32 	%r<19>;
	.reg .b32 	%f<15>;
	.reg .b64 	%rd<10>;
	// demoted variable
	.shared .align 4 .b8 _ZZ15vectorDotKernelPKfS0_PfiE5cache[1024];
	ld.param.u64 	%rd3, [_Z15vectorDotKernelPKfS0_Pfi_param_0];
	ld.param.u64 	%rd4, [_Z15vectorDotKernelPKfS0_Pfi_param_1];
	ld.param.u64 	%rd5, [_Z15vectorDotKernelPKfS0_Pfi_param_2];
	ld.param.u32 	%r10, [_Z15vectorDotKernelPKfS0_Pfi_param_3];
	mov.u32 	%r11, %ctaid.x;
	mov.u32 	%r18, %ntid.x;
	mov.u32 	%r2, %tid.x;
	mad.lo.s32 	%r17, %r11, %r18, %r2;
	setp.ge.s32 	%p1, %r17, %r10;
	mov.f32 	%f14, 0f00000000;
	@%p1 bra 	$L__BB2_3;
	mov.u32 	%r12, %nctaid.x;
	mul.lo.s32 	%r4, %r18, %r12;
	cvta.to.global.u64 	%rd1, %rd3;
	cvta.to.global.u64 	%rd2, %rd4;
	mov.f32 	%f14, 0f00000000;
$L__BB2_2:
	mul.wide.s32 	%rd6, %r17, 4;
	add.s64 	%rd7, %rd1, %rd6;
	ld.global.f32 	%f6, [%rd7];
	add.s64 	%rd8, %rd2, %rd6;
	ld.global.f32 	%f7, [%rd8];
	fma.rn.f32 	%f14, %f6, %f7, %f14;
	add.s32 	%r17, %r17, %r4;
	setp.lt.s32 	%p2, %r17, %r10;
	@%p2 bra 	$L__BB2_2;
$L__BB2_3:
	shl.b32 	%r13, %r2, 2;
	mov.u32 	%r14, _ZZ15vectorDotKernelPKfS0_PfiE5cache;
	add.s32 	%r7, %r14, %r13;
	st.shared.f32 	[%r7], %f14;
	bar.sync 	0;
	setp.lt.u32 	%p3, %r18, 2;
	@%p3 bra 	$L__BB2_7;
$L__BB2_4:
	shr.u32 	%r9, %r18, 1;
	setp.ge.u32 	%p4, %r2, %r9;
	@%p4 bra 	$L__BB2_6;
	shl.b32 	%r15, %r9, 2;
	add.s32 	%r16, %r7, %r15;
	ld.shared.f32 	%f8, [%r16];
	ld.shared.f32 	%f9, [%r7];
	add.f32 	%f10, %f8, %f9;
	st.shared.f32 	[%r7], %f10;
$L__BB2_6:
	bar.sync 	0;
	setp.gt.u32 	%p5, %r18, 3;
	mov.u32 	%r18, %r9;
	@%p5 bra 	$L__BB2_4;
$L__BB2_7:
	setp.ne.s32 	%p6, %r2, 0;
	@%p6 bra 	$L__BB2_9;
	ld.shared.f32 	%f11, [_ZZ15vectorDotKernelPKfS0_PfiE5cache];
	cvta.to.global.u64 	%rd9, %rd5;
	atom.global.add.f32 	%f12, [%rd9], %f11;
$L__BB2_9:
	ret;

}
	// .globl	_Z17vectorCrossKernelPKfS0_Pf
.visible .entry _Z17vectorCrossKernelPKfS0_Pf(
	.param .u64 .ptr .align 1 _Z17vectorCrossKernelPKfS0_Pf_param_0,
	.param .u64 .ptr .align 1 _Z17vectorCrossKernelPKfS0_Pf_param_1,
	.param .u64 .ptr .align 1 _Z17vectorCrossKernelPKfS0_Pf_param_2
)
{
	.reg .pred 	%p<2>;
	.reg .b32 	%r<6>;
	.reg .b32 	%f<22>;
	.reg .b64 	%rd<7>;

	ld.param.u64 	%rd1, [_Z17vectorCrossKernelPKfS0_Pf_param_0];
	ld.param.u64 	%rd2, [_Z17vectorCrossKernelPKfS0_Pf_param_1];
	ld.param.u64 	%rd3, [_Z17vectorCrossKernelPKfS0_Pf_param_2];
	mov.u32 	%r1, %ctaid.x;
	mov.u32 	%r2, %ntid.x;
	mul.lo.s32 	%r3, %r1, %r2;
	mov.u32 	%r4, %tid.x;
	neg.s32 	%r5, %r4;
	setp.ne.s32 	%p1, %r3, %r5;
	@%p1 bra 	$L__BB3_2;
	cvta.to.global.u64 	%rd4, %rd1;
	cvta.to.global.u64 	%rd5, %rd2;
	cvta.to.global.u64 	%rd6, %rd3;
	ld.global.f32 	%f1, [%rd4+4];
	ld.global.f32 	%f2, [%rd5+8];
	mul.f32 	%f3, %f1, %f2;
	ld.global.f32 	%f4, [%rd4+8];
	ld.global.f32 	%f5, [%rd5+4];
	mul.f32 	%f6, %f4, %f5;
	sub.f32 	%f7, %f3, %f6;
	st.global.f32 	[%rd6], %f7;
	ld.global.f32 	%f8, [%rd4+8];
	ld.global.f32 	%f9, [%rd5];
	mul.f32 	%f10, %f8, %f9;
	ld.global.f32 	%f11, [%rd4];
	ld.global.f32 	%f12, [%rd5+8];
	mul.f32 	%f13, %f11, %f12;
	sub.f32 	%f14, %f10, %f13;
	st.global.f32 	[%rd6+4], %f14;
	ld.global.f32 	%f15, [%rd4];
	ld.global.f32 	%f16, [%rd5+4];
	mul.f32 	%f17, %f15, %f16;
	ld.global.f32 	%f18, [%rd4+4];
	ld.global.f32 	%f19, [%rd5];
	mul.f32 	%f20, %f18, %f19;
	sub.f32 	%f21, %f17, %f20;
	st.global.f32 	[%rd6+8], %f21;
$L__BB3_2:
	ret;

}


// ===== COMPILED SASS (sm_100) =====

	.target	sm_100

	.elftype	@"ET_EXEC"


//--------------------- .note.nv.tkinfo           --------------------------
	.section	.note.nv.tkinfo,"",@"SHT_NOTE"
	.sectionflags	@"SHF_NOTE_NV_TKINFO"
	.tkinfo
        /*0018*/ 	.word	0x00000002
        /*0030*/ 	.string	""
        /*0030*/ 	.string	"ptxas"
        /*0030*/ 	.string	"Cuda compilation tools, release 13.0, V13.0.88"
        /*0030*/ 	.string	"Build cuda_13.0.r13.0/compiler.36424714_0"
        /*0030*/ 	.string	"-arch sm_100 -m 64 "



//--------------------- .note.nv.cuinfo           --------------------------
	.section	.note.nv.cuinfo,"",@"SHT_NOTE"
	.sectionflags	@"SHF_NOTE_NV_CUINFO"
        /*0018*/ 	.short	0x0002
        /*001a*/ 	.short	0x0064
        /*001c*/ 	.short	0x0082
	.zero		2


//--------------------- .nv.info                  --------------------------
	.section	.nv.info,"",@"SHT_CUDA_INFO"
	.align	4


	//----- nvinfo : EIATTR_REGCOUNT
	.align		4
        /*0000*/ 	.byte	0x04, 0x2f
        /*0002*/ 	.short	(.L_1 - .L_0)
	.align		4
.L_0:
        /*0004*/ 	.word	index@(_Z15vectorAddKernelPKfS0_Pfi)
        /*0008*/ 	.word	0x0000000c


	//----- nvinfo : EIATTR_FRAME_SIZE
	.align		4
.L_1:
        /*000c*/ 	.byte	0x04, 0x11
        /*000e*/ 	.short	(.L_3 - .L_2)
	.align		4
.L_2:
        /*0010*/ 	.word	index@(_Z15vectorAddKernelPKfS0_Pfi)
        /*0014*/ 	.word	0x00000000


	//----- nvinfo : EIATTR_REGCOUNT
	.align		4
.L_3:
        /*0018*/ 	.byte	0x04, 0x2f
        /*001a*/ 	.short	(.L_5 - .L_4)
	.align		4
.L_4:
        /*001c*/ 	.word	index@(_Z20vectorSubtractKernelPKfS0_Pfi)
        /*0020*/ 	.word	0x0000000c


	//----- nvinfo : EIATTR_FRAME_SIZE
	.align		4
.L_5:
        /*0024*/ 	.byte	0x04, 0x11
        /*0026*/ 	.short	(.L_7 - .L_6)
	.align		4
.L_6:
        /*0028*/ 	.word	index@(_Z20vectorSubtractKernelPKfS0_Pfi)
        /*002c*/ 	.word	0x00000000


	//----- nvinfo : EIATTR_REGCOUNT
	.align		4
.L_7:
        /*0030*/ 	.byte	0x04, 0x2f
        /*0032*/ 	.short	(.L_9 - .L_8)
	.align		4
.L_8:
        /*0034*/ 	.word	index@(_Z15vectorDotKernelPKfS0_Pfi)
        /*0038*/ 	.word	0x00000012


	//----- nvinfo : EIATTR_FRAME_SIZE
	.align		4
.L_9:
        /*003c*/ 	.byte	0x04, 0x11
        /*003e*/ 	.short	(.L_11 - .L_10)
	.align		4
.L_10:
        /*0040*/ 	.word	index@(_Z15vectorDotKernelPKfS0_Pfi)
        /*0044*/ 	.word	0x00000000


	//----- nvinfo : EIATTR_REGCOUNT
	.align		4
.L_11:
        /*0048*/ 	.byte	0x04, 0x2f
        /*004a*/ 	.short	(.L_13 - .L_12)
	.align		4
.L_12:
        /*004c*/ 	.word	index@(_Z17vectorCrossKernelPKfS0_Pf)
        /*0050*/ 	.word	0x00000010


	//----- nvinfo : EIATTR_FRAME_SIZE
	.align		4
.L_13:
        /*0054*/ 	.byte	0x04, 0x11
        /*0056*/ 	.short	(.L_15 - .L_14)
	.align		4
.L_14:
        /*0058*/ 	.word	index@(_Z17vectorCrossKernelPKfS0_Pf)
        /*005c*/ 	.word	0x00000000


	//----- nvinfo : EIATTR_MIN_STACK_SIZE
	.align		4
.L_15:
        /*0060*/ 	.byte	0x04, 0x12
        /*0062*/ 	.short	(.L_17 - .L_16)
	.align		4
.L_16:
        /*0064*/ 	.word	index@(_Z17vectorCrossKernelPKfS0_Pf)
        /*0068*/ 	.word	0x00000000


	//----- nvinfo : EIATTR_MIN_STACK_SIZE
	.align		4
.L_17:
        /*006c*/ 	.byte	0x04, 0x12
        /*006e*/ 	.short	(.L_19 - .L_18)
	.align		4
.L_18:
        /*0070*/ 	.word	index@(_Z15vectorDotKernelPKfS0_Pfi)
        /*0074*/ 	.word	0x00000000


	//----- nvinfo : EIATTR_MIN_STACK_SIZE
	.align		4
.L_19:
        /*0078*/ 	.byte	0x04, 0x12
        /*007a*/ 	.short	(.L_21 - .L_20)
	.align		4
.L_20:
        /*007c*/ 	.word	index@(_Z20vectorSubtractKernelPKfS0_Pfi)
        /*0080*/ 	.word	0x00000000


	//----- nvinfo : EIATTR_MIN_STACK_SIZE
	.align		4
.L_21:
        /*0084*/ 	.byte	0x04, 0x12
        /*0086*/ 	.short	(.L_23 - .L_22)
	.align		4
.L_22:
        /*0088*/ 	.word	index@(_Z15vectorAddKernelPKfS0_Pfi)
        /*008c*/ 	.word	0x00000000
.L_23:


//--------------------- .nv.compat                --------------------------
	.section	.nv.compat,"",@"SHT_CUDA_COMPAT_INFO"
	.align	4
        /*0000*/ 	.byte	0x02, 0x09, 0x00, 0x00, 0x02, 0x02, 0x01, 0x00, 0x02, 0x05, 0x05, 0x00, 0x03, 0x07, 0x01, 0x01
        /*0010*/ 	.byte	0x02, 0x03, 0x00, 0x00, 0x02, 0x06, 0x01, 0x00, 0x04, 0x0b, 0x08, 0x00, 0x09, 0x00, 0x00, 0x00
        /*0020*/ 	.byte	0x00, 0x00, 0x00, 0x00


//--------------------- .nv.info._Z17vectorCrossKernelPKfS0_Pf --------------------------
	.section	.nv.info._Z17vectorCrossKernelPKfS0_Pf,"",@"SHT_CUDA_INFO"
	.sectionflags	@""
	.align	4


	//----- nvinfo : EIATTR_CUDA_API_VERSION
	.align		4
        /*0000*/ 	.byte	0x04, 0x37
        /*0002*/ 	.short	(.L_25 - .L_24)
.L_24:
        /*0004*/ 	.word	0x00000082


	//----- nvinfo : EIATTR_KPARAM_INFO
	.align		4
.L_25:
        /*0008*/ 	.byte	0x04, 0x17
        /*000a*/ 	.short	(.L_27 - .L_26)
.L_26:
        /*000c*/ 	.word	0x00000000
        /*0010*/ 	.short	0x0002
        /*0012*/ 	.short	0x0010
        /*0014*/ 	.byte	0x00, 0xf5, 0x21, 0x00


	//----- nvinfo : EIATTR_KPARAM_INFO
	.align		4
.L_27:
        /*0018*/ 	.byte	0x04, 0x17
        /*001a*/ 	.short	(.L_29 - .L_28)
.L_28:
        /*001c*/ 	.word	0x00000000
        /*0020*/ 	.short	0x0001
        /*0022*/ 	.short	0x0008
        /*0024*/ 	.byte	0x00, 0xf5, 0x21, 0x00


	//----- nvinfo : EIATTR_KPARAM_INFO
	.align		4
.L_29:
        /*0028*/ 	.byte	0x04, 0x17
        /*002a*/ 	.short	(.L_31 - .L_30)
.L_30:
        /*002c*/ 	.word	0x00000000
        /*0030*/ 	.short	0x0000
        /*0032*/ 	.short	0x0000
        /*0034*/ 	.byte	0x00, 0xf5, 0x21, 0x00


	//----- nvinfo : EIATTR_SPARSE_MMA_MASK
	.align		4
.L_31:
        /*0038*/ 	.byte	0x03, 0x50
        /*003a*/ 	.short	0x0000


	//----- nvinfo : EIATTR_MAXREG_COUNT
	.align		4
        /*003c*/ 	.byte	0x03, 0x1b
        /*003e*/ 	.short	0x00ff


	//----- nvinfo : EIATTR_MERCURY_ISA_VERSION
	.align		4
        /*0040*/ 	.byte	0x03, 0x5f
        /*0042*/ 	.short	0x0101


	//----- nvinfo : EIATTR_VRC_CTA_INIT_COUNT
	.align		4
        /*0044*/ 	.byte	0x02, 0x4a
	.zero		1
	.zero		1


	//----- nvinfo : EIATTR_EXIT_INSTR_OFFSETS
	.align		4
        /*0048*/ 	.byte	0x04, 0x1c
        /*004a*/ 	.short	(.L_33 - .L_32)


	//   ....[0]....
.L_32:
        /*004c*/ 	.word	0x00000070


	//   ....[1]....
        /*0050*/ 	.word	0x00000210


	//----- nvinfo : EIATTR_CBANK_PARAM_SIZE
	.align		4
.L_33:
        /*0054*/ 	.byte	0x03, 0x19
        /*0056*/ 	.short	0x0018


	//----- nvinfo : EIATTR_PARAM_CBANK
	.align		4
        /*0058*/ 	.byte	0x04, 0x0a
        /*005a*/ 	.short	(.L_35 - .L_34)
	.align		4
.L_34:
        /*005c*/ 	.word	index@(.nv.constant0._Z17vectorCrossKernelPKfS0_Pf)
        /*0060*/ 	.short	0x0380
        /*0062*/ 	.short	0x0018


	//----- nvinfo : EIATTR_SW_WAR
	.align		4
.L_35:
        /*0064*/ 	.byte	0x04, 0x36
        /*0066*/ 	.short	(.L_37 - .L_36)
.L_36:
        /*0068*/ 	.word	0x00000008
.L_37:


//--------------------- .nv.info._Z15vectorDotKernelPKfS0_Pfi --------------------------
	.section	.nv.info._Z15vectorDotKernelPKfS0_Pfi,"",@"SHT_CUDA_INFO"
	.sectionflags	@""
	.align	4


	//----- nvinfo : EIATTR_CUDA_API_VERSION
	.align		4
        /*0000*/ 	.byte	0x04, 0x37
        /*0002*/ 	.short	(.L_39 - .L_38)
.L_38:
        /*0004*/ 	.word	0x00000082


	//----- nvinfo : EIATTR_KPARAM_INFO
	.align		4
.L_39:
        /*0008*/ 	.byte	0x04, 0x17
        /*000a*/ 	.short	(.L_41 - .L_40)
.L_40:
        /*000c*/ 	.word	0x00000000
        /*0010*/ 	.short	0x0003
        /*0012*/ 	.short	0x0018
        /*0014*/ 	.byte	0x00, 0xf0, 0x11, 0x00


	//----- nvinfo : EIATTR_KPARAM_INFO
	.align		4
.L_41:
        /*0018*/ 	.byte	0x04, 0x17
        /*001a*/ 	.short	(.L_43 - .L_42)
.L_42:
        /*001c*/ 	.word	0x00000000
        /*0020*/ 	.short	0x0002
        /*0022*/ 	.short	0x0010
        /*0024*/ 	.byte	0x00, 0xf5, 0x21, 0x00


	//----- nvinfo : EIATTR_KPARAM_INFO
	.align		4
.L_43:
        /*0028*/ 	.byte	0x04, 0x17
        /*002a*/ 	.short	(.L_45 - .L_44)
.L_44:
        /*002c*/ 	.word	0x00000000
        /*0030*/ 	.short	0x0001
        /*0032*/ 	.short	0x0008
        /*0034*/ 	.byte	0x00, 0xf5, 0x21, 0x00


	//----- nvinfo : EIATTR_KPARAM_INFO
	.align		4
.L_45:
        /*0038*/ 	.byte	0x04, 0x17
        /*003a*/ 	.short	(.L_47 - .L_46)
.L_46:
        /*003c*/ 	.word	0x00000000
        /*0040*/ 	.short	0x0000
        /*0042*/ 	.short	0x0000
        /*0044*/ 	.byte	0x00, 0xf5, 0x21, 0x00


	//----- nvinfo : EIATTR_SPARSE_MMA_MASK
	.align		4
.L_47:
        /*0048*/ 	.byte	0x03, 0x50
        /*004a*/ 	.short	0x0000


	//----- nvinfo : EIATTR_MAXREG_COUNT
	.align		4
        /*004c*/ 	.byte	0x03, 0x1b
        /*004e*/ 	.short	0x00ff


	//----- nvinfo : EIATTR_NUM_BARRIERS
	.align		4
        /*0050*/ 	.byte	0x02, 0x4c
        /*0052*/ 	.byte	0x01
	.zero		1


	//----- nvinfo : EIATTR_MERCURY_ISA_VERSION
	.align		4
        /*0054*/ 	.byte	0x03, 0x5f
        /*0056*/ 	.short	0x0101


	//----- nvinfo : EIATTR_VRC_CTA_INIT_COUNT
	.align		4
        /*0058*/ 	.byte	0x02, 0x4a
	.zero		1
	.zero		1


	//----- nvinfo : EIATTR_EXIT_INSTR_OFFSETS
	.align		4
        /*005c*/ 	.byte	0x04, 0x1c
        /*005e*/ 	.short	(.L_49 - .L_48)


	//   ....[0]....
.L_48:
        /*0060*/ 	.word	0x000002d0


	//   ....[1]....
        /*0064*/ 	.word	0x00000340


	//----- nvinfo : EIATTR_CRS_STACK_SIZE
	.align		4
.L_49:
        /*0068*/ 	.byte	0x04, 0x1e
        /*006a*/ 	.short	(.L_51 - .L_50)
.L_50:
        /*006c*/ 	.word	0x00000000


	//----- nvinfo : EIATTR_CBANK_PARAM_SIZE
	.align		4
.L_51:
        /*0070*/ 	.byte	0x03, 0x19
        /*0072*/ 	.short	0x001c


	//----- nvinfo : EIATTR_PARAM_CBANK
	.align		4
        /*0074*/ 	.byte	0x04, 0x0a
        /*0076*/ 	.short	(.L_53 - .L_52)
	.align		4
.L_52:
        /*0078*/ 	.word	index@(.nv.constant0._Z15vectorDotKernelPKfS0_Pfi)
        /*007c*/ 	.short	0x0380
        /*007e*/ 	.short	0x001c


	//----- nvinfo : EIATTR_SW_WAR
	.align		4
.L_53:
        /*0080*/ 	.byte	0x04, 0x36
        /*0082*/ 	.short	(.L_55 - .L_54)
.L_54:
        /*0084*/ 	.word	0x00000008
.L_55:


//--------------------- .nv.info._Z20vectorSubtractKernelPKfS0_Pfi --------------------------
	.section	.nv.info._Z20vectorSubtractKernelPKfS0_Pfi,"",@"SHT_CUDA_INFO"
	.sectionflags	@""
	.align	4


	//----- nvinfo : EIATTR_CUDA_API_VERSION
	.align		4
        /*0000*/ 	.byte	0x04, 0x37
        /*0002*/ 	.short	(.L_57 - .L_56)
.L_56:
        /*0004*/ 	.word	0x00000082


	//----- nvinfo : EIATTR_KPARAM_INFO
	.align		4
.L_57:
        /*0008*/ 	.byte	0x04, 0x17
        /*000a*/ 	.short	(.L_59 - .L_58)
.L_58:
        /*000c*/ 	.word	0x00000000
        /*0010*/ 	.short	0x0003
        /*0012*/ 	.short	0x0018
        /*0014*/ 	.byte	0x00, 0xf0, 0x11, 0x00


	//----- nvinfo : EIATTR_KPARAM_INFO
	.align		4
.L_59:
        /*0018*/ 	.byte	0x04, 0x17
        /*001a*/ 	.short	(.L_61 - .L_60)
.L_60:
        /*001c*/ 	.word	0x00000000
        /*0020*/ 	.short	0x0002
        /*0022*/ 	.short	0x0010
        /*0024*/ 	.byte	0x00, 0xf5, 0x21, 0x00


	//----- nvinfo : EIATTR_KPARAM_INFO
	.align		4
.L_61:
        /*0028*/ 	.byte	0x04, 0x17
        /*002a*/ 	.short	(.L_63 - .L_62)
.L_62:
        /*002c*/ 	.word	0x00000000
        /*0030*/ 	.short	0x0001
        /*0032*/ 	.short	0x0008
        /*0034*/ 	.byte	0x00, 0xf5, 0x21, 0x00


	//----- nvinfo : EIATTR_KPARAM_INFO
	.align		4
.L_63:
        /*0038*/ 	.byte	0x04, 0x17
        /*003a*/ 	.short	(.L_65 - .L_64)
.L_64:
        /*003c*/ 	.word	0x00000000
        /*0040*/ 	.short	0x0000
        /*0042*/ 	.short	0x0000
        /*0044*/ 	.byte	0x00, 0xf5, 0x21, 0x00


	//----- nvinfo : EIATTR_SPARSE_MMA_MASK
	.align		4
.L_65:
        /*0048*/ 	.byte	0x03, 0x50
        /*004a*/ 	.short	0x0000


	//----- nvinfo : EIATTR_MAXREG_COUNT
	.align		4
        /*004c*/ 	.byte	0x03, 0x1b
        /*004e*/ 	.short	0x00ff


	//----- nvinfo : EIATTR_MERCURY_ISA_VERSION
	.align		4
        /*0050*/ 	.byte	0x03, 0x5f
        /*0052*/ 	.short	0x0101


	//----- nvinfo : EIATTR_VRC_CTA_INIT_COUNT
	.align		4
        /*0054*/ 	.byte	0x02, 0x4a
	.zero		1
	.zero		1


	//----- nvinfo : EIATTR_EXIT_INSTR_OFFSETS
	.align		4
        /*0058*/ 	.byte	0x04, 0x1c
        /*005a*/ 	.short	(.L_67 - .L_66)


	//   ....[0]....
.L_66:
        /*005c*/ 	.word	0x00000070


	//   ....[1]....
        /*0060*/ 	.word	0x00000130


	//----- nvinfo : EIATTR_CBANK_PARAM_SIZE
	.align		4
.L_67:
        /*0064*/ 	.byte	0x03, 0x19
        /*0066*/ 	.short	0x001c


	//----- nvinfo : EIATTR_PARAM_CBANK
	.align		4
        /*0068*/ 	.byte	0x04, 0x0a
        /*006a*/ 	.short	(.L_69 - .L_68)
	.align		4
.L_68:
        /*006c*/ 	.word	index@(.nv.constant0._Z20vectorSubtractKernelPKfS0_Pfi)
        /*0070*/ 	.short	0x0380
        /*0072*/ 	.short	0x001c


	//----- nvinfo : EIATTR_SW_WAR
	.align		4
.L_69:
        /*0074*/ 	.byte	0x04, 0x36
        /*0076*/ 	.short	(.L_71 - .L_70)
.L_70:
        /*0078*/ 	.word	0x00000008
.L_71:


//--------------------- .nv.info._Z15vectorAddKernelPKfS0_Pfi --------------------------
	.section	.nv.info._Z15vectorAddKernelPKfS0_Pfi,"",@"SHT_CUDA_INFO"
	.sectionflags	@""
	.align	4


	//----- nvinfo : EIATTR_CUDA_API_VERSION
	.align		4
        /*0000*/ 	.byte	0x04, 0x37
        /*0002*/ 	.short	(.L_73 - .L_72)
.L_72:
        /*0004*/ 	.word	0x00000082


	//----- nvinfo : EIATTR_KPARAM_INFO
	.align		4
.L_73:
        /*0008*/ 	.byte	0x04, 0x17
        /*000a*/ 	.short	(.L_75 - .L_74)
.L_74:
        /*000c*/ 	.word	0x00000000
        /*0010*/ 	.short	0x0003
        /*0012*/ 	.short	0x0018
        /*0014*/ 	.byte	0x00, 0xf0, 0x11, 0x00


	//----- nvinfo : EIATTR_KPARAM_INFO
	.align		4
.L_75:
        /*0018*/ 	.byte	0x04, 0x17
        /*001a*/ 	.short	(.L_77 - .L_76)
.L_76:
        /*001c*/ 	.word	0x00000000
        /*0020*/ 	.short	0x0002
        /*0022*/ 	.short	0x0010
        /*0024*/ 	.byte	0x00, 0xf5, 0x21, 0x00


	//----- nvinfo : EIATTR_KPARAM_INFO
	.align		4
.L_77:
        /*0028*/ 	.byte	0x04, 0x17
        /*002a*/ 	.short	(.L_79 - .L_78)
.L_78:
        /*002c*/ 	.word	0x00000000
        /*0030*/ 	.short	0x0001
        /*0032*/ 	.short	0x0008
        /*0034*/ 	.byte	0x00, 0xf5, 0x21, 0x00


	//----- nvinfo : EIATTR_KPARAM_INFO
	.align		4
.L_79:
        /*0038*/ 	.byte	0x04, 0x17
        /*003a*/ 	.short	(.L_81 - .L_80)
.L_80:
        /*003c*/ 	.word	0x00000000
        /*0040*/ 	.short	0x0000
        /*0042*/ 	.short	0x0000
        /*0044*/ 	.byte	0x00, 0xf5, 0x21, 0x00


	//----- nvinfo : EIATTR_SPARSE_MMA_MASK
	.align		4
.L_81:
        /*0048*/ 	.byte	0x03, 0x50
        /*004a*/ 	.short	0x0000


	//----- nvinfo : EIATTR_MAXREG_COUNT
	.align		4
        /*004c*/ 	.byte	0x03, 0x1b
        /*004e*/ 	.short	0x00ff


	//----- nvinfo : EIATTR_MERCURY_ISA_VERSION
	.align		4
        /*0050*/ 	.byte	0x03, 0x5f
        /*0052*/ 	.short	0x0101


	//----- nvinfo : EIATTR_VRC_CTA_INIT_COUNT
	.align		4
        /*0054*/ 	.byte	0x02, 0x4a
	.zero		1
	.zero		1


	//----- nvinfo : EIATTR_EXIT_INSTR_OFFSETS
	.align		4
        /*0058*/ 	.byte	0x04, 0x1c
        /*005a*/ 	.short	(.L_83 - .L_82)


	//   ....[0]....
.L_82:
        /*005c*/ 	.word	0x00000070


	//   ....[1]....
        /*0060*/ 	.word	0x00000130


	//----- nvinfo : EIATTR_CBANK_PARAM_SIZE
	.align		4
.L_83:
        /*0064*/ 	.byte	0x03, 0x19
        /*0066*/ 	.short	0x001c


	//----- nvinfo : EIATTR_PARAM_CBANK
	.align		4
        /*0068*/ 	.byte	0x04, 0x0a
        /*006a*/ 	.short	(.L_85 - .L_84)
	.align		4
.L_84:
        /*006c*/ 	.word	index@(.nv.constant0._Z15vectorAddKernelPKfS0_Pfi)
        /*0070*/ 	.short	0x0380
        /*0072*/ 	.short	0x001c


	//----- nvinfo : EIATTR_SW_WAR
	.align		4
.L_85:
        /*0074*/ 	.byte	0x04, 0x36
        /*0076*/ 	.short	(.L_87 - .L_86)
.L_86:
        /*0078*/ 	.word	0x00000008
.L_87:


//--------------------- .nv.callgraph             --------------------------
	.section	.nv.callgraph,"",@"SHT_CUDA_CALLGRAPH"
	.align	4
	.sectionentsize	8
	.align		4
        /*0000*/ 	.word	0x00000000
	.align		4
        /*0004*/ 	.word	0xffffffff
	.align		4
        /*0008*/ 	.word	0x00000000
	.align		4
        /*000c*/ 	.word	0xfffffffe
	.align		4
        /*0010*/ 	.word	0x00000000
	.align		4
        /*0014*/ 	.word	0xfffffffd
	.align		4
        /*0018*/ 	.word	0x00000000
	.align		4
        /*001c*/ 	.word	0xfffffffc


//--------------------- .text._Z17vectorCrossKernelPKfS0_Pf --------------------------
	.section	.text._Z17vectorCrossKernelPKfS0_Pf,"ax",@progbits
	.align	128
        .global         _Z17vectorCrossKernelPKfS0_Pf
        .type           _Z17vectorCrossKernelPKfS0_Pf,@function
        .size           _Z17vectorCrossKernelPKfS0_Pf,(.L_x_9 - _Z17vectorCrossKernelPKfS0_Pf)
        .other          _Z17vectorCrossKernelPKfS0_Pf,@"STO_CUDA_ENTRY STV_DEFAULT"
_Z17vectorCrossKernelPKfS0_Pf:
.text._Z17vectorCrossKernelPKfS0_Pf:
[----:B------:R-:W-:Y:S01]  /*0000*/  LDC R1, c[0x0][0x37c] ;  /* 0x0000df00ff017b82 */ /* 0x000fe20000000800 */
[----:B------:R-:W0:Y:S07]  /*0010*/  S2R R0, SR_TID.X ;  /* 0x0000000000007919 */ /* 0x000e2e0000002100 */
[----:B------:R-:W1:Y:S01]  /*0020*/  S2UR UR4, SR_CTAID.X ;  /* 0x00000000000479c3 */ /* 0x000e620000002500 */
[----:B------:R-:W1:Y:S02]  /*0030*/  LDCU UR5, c[0x0][0x360] ;  /* 0x00006c00ff0577ac */ /* 0x000e640008000800 */
[----:B-1----:R-:W-:Y:S01]  /*0040*/  UIMAD UR4, UR4, UR5, URZ ;  /* 0x00000005040472a4 */ /* 0x002fe2000f8e02ff */
[----:B0-----:R-:W-:-:S05]  /*0050*/  IADD3 R0, PT, PT, -R0, RZ, RZ ;  /* 0x000000ff00007210 */ /* 0x001fca0007ffe1ff */
[----:B------:R-:W-:-:S13]  /*0060*/  ISETP.NE.AND P0, PT, R0, UR4, PT ;  /* 0x0000000400007c0c */ /* 0x000fda000bf05270 */
[----:B------:R-:W-:Y:S05]  /*0070*/  @P0 EXIT ;  /* 0x000000000000094d */ /* 0x000fea0003800000 */
[----:B------:R-:W0:Y:S01]  /*0080*/  LDC.64 R6, c[0x0][0x380] ;  /* 0x0000e000ff067b82 */ /* 0x000e220000000a00 */
[----:B------:R-:W0:Y:S07]  /*0090*/  LDCU.64 UR4, c[0x0][0x358] ;  /* 0x00006b00ff0477ac */ /* 0x000e2e0008000a00 */
[----:B------:R-:W1:Y:S01]  /*00a0*/  LDC.64 R4, c[0x0][0x388] ;  /* 0x0000e200ff047b82 */ /* 0x000e620000000a00 */
[----:B0-----:R-:W2:Y:S04]  /*00b0*/  LDG.E R8, desc[UR4][R6.64+0x8] ;  /* 0x0000080406087981 */ /* 0x001ea8000c1e1900 */
[----:B------:R-:W3:Y:S04]  /*00c0*/  LDG.E R0, desc[UR4][R6.64+0x4] ;  /* 0x0000040406007981 */ /* 0x000ee8000c1e1900 */
[----:B-1----:R-:W2:Y:S04]  /*00d0*/  LDG.E R11, desc[UR4][R4.64+0x4] ;  /* 0x00000404040b7981 */ /* 0x002ea8000c1e1900 */
[----:B------:R-:W3:Y:S01]  /*00e0*/  LDG.E R9, desc[UR4][R4.64+0x8] ;  /* 0x0000080404097981 */ /* 0x000ee2000c1e1900 */
[----:B------:R-:W0:Y:S01]  /*00f0*/  LDC.64 R2, c[0x0][0x390] ;  /* 0x0000e400ff027b82 */ /* 0x000e220000000a00 */
[----:B--2---:R-:W-:-:S04]  /*0100*/  FMUL R11, R8, R11 ;  /* 0x0000000b080b7220 */ /* 0x004fc80000400000 */
[----:B---3--:R-:W-:-:S05]  /*0110*/  FFMA R9, R0, R9, -R11 ;  /* 0x0000000900097223 */ /* 0x008fca000000080b */
[----:B0-----:R0:W-:Y:S04]  /*0120*/  STG.E desc[UR4][R2.64], R9 ;  /* 0x0000000902007986 */ /* 0x0011e8000c101904 */
[----:B------:R-:W2:Y:S04]  /*0130*/  LDG.E R8, desc[UR4][R6.64] ;  /* 0x0000000406087981 */ /* 0x000ea8000c1e1900 */
[----:B------:R-:W2:Y:S04]  /*0140*/  LDG.E R13, desc[UR4][R4.64+0x8] ;  /* 0x00000804040d7981 */ /* 0x000ea8000c1e1900 */
[----:B------:R-:W3:Y:S04]  /*0150*/  LDG.E R0, desc[UR4][R6.64+0x8] ;  /* 0x0000080406007981 */ /* 0x000ee8000c1e1900 */
[----:B------:R-:W3:Y:S01]  /*0160*/  LDG.E R11, desc[UR4][R4.64] ;  /* 0x00000004040b7981 */ /* 0x000ee2000c1e1900 */
[----:B--2---:R-:W-:-:S04]  /*0170*/  FMUL R13, R8, R13 ;  /* 0x0000000d080d7220 */ /* 0x004fc80000400000 */
[----:B---3--:R-:W-:-:S05]  /*0180*/  FFMA R11, R0, R11, -R13 ;  /* 0x0000000b000b7223 */ /* 0x008fca000000080d */
[----:B------:R-:W-:Y:S04]  /*0190*/  STG.E desc[UR4][R2.64+0x4], R11 ;  /* 0x0000040b02007986 */ /* 0x000fe8000c101904 */
[----:B------:R-:W2:Y:S04]  /*01a0*/  LDG.E R8, desc[UR4][R6.64+0x4] ;  /* 0x0000040406087981 */ /* 0x000ea8000c1e1900 */
[----:B------:R-:W2:Y:S04]  /*01b0*/  LDG.E R13, desc[UR4][R4.64] ;  /* 0x00000004040d7981 */ /* 0x000ea8000c1e1900 */
[----:B------:R-:W3:Y:S04]  /*01c0*/  LDG.E R0, desc[UR4][R6.64] ;  /* 0x0000000406007981 */ /* 0x000ee8000c1e1900 */
[----:B0-----:R-:W3:Y:S01]  /*01d0*/  LDG.E R9, desc[UR4][R4.64+0x4] ;  /* 0x0000040404097981 */ /* 0x001ee2000c1e1900 */
[----:B--2---:R-:W-:-:S04]  /*01e0*/  FMUL R13, R8, R13 ;  /* 0x0000000d080d7220 */ /* 0x004fc80000400000 */
[----:B---3--:R-:W-:-:S05]  /*01f0*/  FFMA R9, R0, R9, -R13 ;  /* 0x0000000900097223 */ /* 0x008fca000000080d */
[----:B------:R-:W-:Y:S01]  /*0200*/  STG.E desc[UR4][R2.64+0x8], R9 ;  /* 0x0000080902007986 */ /* 0x000fe2000c101904 */
[----:B------:R-:W-:Y:S05]  /*0210*/  EXIT ;  /* 0x000000000000794d */ /* 0x000fea0003800000 */
.L_x_0:
[----:B------:R-:W-:-:S00]  /*0220*/  BRA `(.L_x_0) ;  /* 0xfffffffc00fc7947 */ /* 0x000fc0000383ffff */
[----:B------:R-:W-:-:S00]  /*0230*/  NOP ;  /* 0x0000000000007918 */ /* 0x000fc00000000000 */
        /* <DEDUP_REMOVED lines=12> */
.L_x_9:


//--------------------- .text._Z15vectorDotKernelPKfS0_Pfi --------------------------
	.section	.text._Z15vectorDotKernelPKfS0_Pfi,"ax",@progbits
	.align	128
        .global         _Z15vectorDotKernelPKfS0_Pfi
        .type           _Z15vectorDotKernelPKfS0_Pfi,@function
        .size           _Z15vectorDotKernelPKfS0_Pfi,(.L_x_10 - _Z15vectorDotKernelPKfS0_Pfi)
        .other          _Z15vectorDotKernelPKfS0_Pfi,@"STO_CUDA_ENTRY STV_DEFAULT"
_Z15vectorDotKernelPKfS0_Pfi:
.text._Z15vectorDotKernelPKfS0_Pfi:
[----:B------:R-:W-:Y:S01]  /*0000*/  LDC R1, c[0x0][0x37c] ;  /* 0x0000df00ff017b82 */ /* 0x000fe20000000800 */
[----:B------:R-:W0:Y:S07]  /*0010*/  S2R R13, SR_TID.X ;  /* 0x00000000000d7919 */ /* 0x000e2e0000002100 */
[----:B------:R-:W0:Y:S01]  /*0020*/  S2UR UR4, SR_CTAID.X ;  /* 0x00000000000479c3 */ /* 0x000e220000002500 */
[----:B------:R-:W1:Y:S01]  /*0030*/  LDCU UR5, c[0x0][0x398] ;  /* 0x00007300ff0577ac */ /* 0x000e620008000800 */
[----:B------:R-:W-:Y:S01]  /*0040*/  BSSY.RECONVERGENT B0, `(.L_x_1) ;  /* 0x0000014000007945 */ /* 0x000fe20003800200 */
[----:B------:R-:W-:Y:S01]  /*0050*/  IMAD.MOV.U32 R11, RZ, RZ, RZ ;  /* 0x000000ffff0b7224 */ /* 0x000fe200078e00ff */
[----:B------:R-:W2:Y:S04]  /*0060*/  LDCU.64 UR6, c[0x0][0x358] ;  /* 0x00006b00ff0677ac */ /* 0x000ea80008000a00 */
[----:B------:R-:W0:Y:S02]  /*0070*/  LDC R10, c[0x0][0x360] ;  /* 0x0000d800ff0a7b82 */ /* 0x000e240000000800 */
[----:B0-----:R-:W-:-:S05]  /*0080*/  IMAD R0, R10, UR4, R13 ;  /* 0x000000040a007c24 */ /* 0x001fca000f8e020d */
[----:B-1----:R-:W-:-:S13]  /*0090*/  ISETP.GE.AND P0, PT, R0, UR5, PT ;  /* 0x0000000500007c0c */ /* 0x002fda000bf06270 */
[----:B--2---:R-:W-:Y:S05]  /*00a0*/  @P0 BRA `(.L_x_2) ;  /* 0x0000000000340947 */ /* 0x004fea0003800000 */
[----:B------:R-:W0:Y:S01]  /*00b0*/  LDC.64 R6, c[0x0][0x380] ;  /* 0x0000e000ff067b82 */ /* 0x000e220000000a00 */
[----:B------:R-:W1:Y:S01]  /*00c0*/  LDCU UR4, c[0x0][0x370] ;  /* 0x00006e00ff0477ac */ /* 0x000e620008000800 */
[----:B------:R-:W-:-:S06]  /*00d0*/  HFMA2 R11, -RZ, RZ, 0, 0 ;  /* 0x00000000ff0b7431 */ /* 0x000fcc00000001ff */
[----:B------:R-:W2:Y:S01]  /*00e0*/  LDC.64 R8, c[0x0][0x388] ;  /* 0x0000e200ff087b82 */ /* 0x000ea20000000a00 */
[----:B-1----:R-:W-:-:S07]  /*00f0*/  IMAD R15, R10, UR4, RZ ;  /* 0x000000040a0f7c24 */ /* 0x002fce000f8e02ff */
.L_x_3:
[----:B0-----:R-:W-:-:S04]  /*0100*/  IMAD.WIDE R2, R0, 0x4, R6 ;  /* 0x0000000400027825 */ /* 0x001fc800078e0206 */
[----:B--2---:R-:W-:Y:S02]  /*0110*/  IMAD.WIDE R4, R0, 0x4, R8 ;  /* 0x0000000400047825 */ /* 0x004fe400078e0208 */
[----:B------:R-:W2:Y:S04]  /*0120*/  LDG.E R2, desc[UR6][R2.64] ;  /* 0x0000000602027981 */ /* 0x000ea8000c1e1900 */
[----:B------:R-:W2:Y:S01]  /*0130*/  LDG.E R4, desc[UR6][R4.64] ;  /* 0x0000000604047981 */ /* 0x000ea2000c1e1900 */
[----:B------:R-:W-:-:S05]  /*0140*/  IMAD.IADD R0, R15, 0x1, R0 ;  /* 0x000000010f007824 */ /* 0x000fca00078e0200 */
[----:B------:R-:W-:Y:S01]  /*0150*/  ISETP.GE.AND P0, PT, R0, UR5, PT ;  /* 0x0000000500007c0c */ /* 0x000fe2000bf06270 */
[----:B--2---:R-:W-:-:S12]  /*0160*/  FFMA R11, R2, R4, R11 ;  /* 0x00000004020b7223 */ /* 0x004fd8000000000b */
[----:B------:R-:W-:Y:S05]  /*0170*/  @!P0 BRA `(.L_x_3) ;  /* 0xfffffffc00e08947 */ /* 0x000fea000383ffff */
.L_x_2:
[----:B------:R-:W-:Y:S05]  /*0180*/  BSYNC.RECONVERGENT B0 ;  /* 0x0000000000007941 */ /* 0x000fea0003800200 */
.L_x_1:
[----:B------:R-:W0:Y:S01]  /*0190*/  S2UR UR5, SR_CgaCtaId ;  /* 0x00000000000579c3 */ /* 0x000e220000008800 */
[----:B------:R-:W-:Y:S01]  /*01a0*/  UMOV UR4, 0x400 ;  /* 0x0000040000047882 */ /* 0x000fe20000000000 */
[----:B------:R-:W-:Y:S02]  /*01b0*/  ISETP.GE.U32.AND P1, PT, R10, 0x2, PT ;  /* 0x000000020a00780c */ /* 0x000fe40003f26070 */
[----:B------:R-:W-:Y:S01]  /*01c0*/  ISETP.NE.AND P0, PT, R13, RZ, PT ;  /* 0x000000ff0d00720c */ /* 0x000fe20003f05270 */
[----:B0-----:R-:W-:-:S06]  /*01d0*/  ULEA UR4, UR5, UR4, 0x18 ;  /* 0x0000000405047291 */ /* 0x001fcc000f8ec0ff */
[----:B------:R-:W-:-:S05]  /*01e0*/  LEA R0, R13, UR4, 0x2 ;  /* 0x000000040d007c11 */ /* 0x000fca000f8e10ff */
[----:B------:R0:W-:Y:S01]  /*01f0*/  STS [R0], R11 ;  /* 0x0000000b00007388 */ /* 0x0001e20000000800 */
[----:B------:R-:W-:Y:S06]  /*0200*/  BAR.SYNC.DEFER_BLOCKING 0x0 ;  /* 0x0000000000007b1d */ /* 0x000fec0000010000 */
[----:B------:R-:W-:Y:S05]  /*0210*/  @!P1 BRA `(.L_x_4) ;  /* 0x00000000002c9947 */ /* 0x000fea0003800000 */
.L_x_5:
[----:B------:R-:W-:-:S04]  /*0220*/  SHF.R.U32.HI R4, RZ, 0x1, R10 ;  /* 0x00000001ff047819 */ /* 0x000fc8000001160a */
[----:B------:R-:W-:-:S13]  /*0230*/  ISETP.GE.U32.AND P1, PT, R13, R4, PT ;  /* 0x000000040d00720c */ /* 0x000fda0003f26070 */
[----:B------:R-:W-:Y:S01]  /*0240*/  @!P1 LEA R2, R4, R0, 0x2 ;  /* 0x0000000004029211 */ /* 0x000fe200078e10ff */
[----:B------:R-:W-:Y:S05]  /*0250*/  @!P1 LDS R3, [R0] ;  /* 0x0000000000039984 */ /* 0x000fea0000000800 */
[----:B------:R-:W1:Y:S02]  /*0260*/  @!P1 LDS R2, [R2] ;  /* 0x0000000002029984 */ /* 0x000e640000000800 */
[----:B-1----:R-:W-:-:S05]  /*0270*/  @!P1 FADD R3, R2, R3 ;  /* 0x0000000302039221 */ /* 0x002fca0000000000 */
[----:B------:R1:W-:Y:S01]  /*0280*/  @!P1 STS [R0], R3 ;  /* 0x0000000300009388 */ /* 0x0003e20000000800 */
[----:B------:R-:W-:Y:S01]  /*0290*/  BAR.SYNC.DEFER_BLOCKING 0x0 ;  /* 0x0000000000007b1d */ /* 0x000fe20000010000 */
[----:B------:R-:W-:Y:S01]  /*02a0*/  ISETP.GT.U32.AND P1, PT, R10, 0x3, PT ;  /* 0x000000030a00780c */ /* 0x000fe20003f24070 */
[----:B------:R-:W-:-:S12]  /*02b0*/  IMAD.MOV.U32 R10, RZ, RZ, R4 ;  /* 0x000000ffff0a7224 */ /* 0x000fd800078e0004 */
[----:B-1----:R-:W-:Y:S05]  /*02c0*/  @P1 BRA `(.L_x_5) ;  /* 0xfffffffc00d41947 */ /* 0x002fea000383ffff */
.L_x_4:
[----:B------:R-:W-:Y:S05]  /*02d0*/  @P0 EXIT ;  /* 0x000000000000094d */ /* 0x000fea0003800000 */
[----:B------:R-:W1:Y:S01]  /*02e0*/  S2UR UR5, SR_CgaCtaId ;  /* 0x00000000000579c3 */ /* 0x000e620000008800 */
[----:B------:R-:W-:-:S07]  /*02f0*/  UMOV UR4, 0x400 ;  /* 0x0000040000047882 */ /* 0x000fce0000000000 */
[----:B------:R-:W2:Y:S01]  /*0300*/  LDC.64 R2, c[0x0][0x390] ;  /* 0x0000e400ff027b82 */ /* 0x000ea20000000a00 */
[----:B-1----:R-:W-:-:S09]  /*0310*/  ULEA UR4, UR5, UR4, 0x18 ;  /* 0x0000000405047291 */ /* 0x002fd2000f8ec0ff */
[----:B------:R-:W2:Y:S04]  /*0320*/  LDS R5, [UR4] ;  /* 0x00000004ff057984 */ /* 0x000ea80008000800 */
[----:B--2---:R-:W-:Y:S01]  /*0330*/  REDG.E.ADD.F32.FTZ.RN.STRONG.GPU desc[UR6][R2.64], R5 ;  /* 0x00000005020079a6 */ /* 0x004fe2000c12f306 */
[----:B------:R-:W-:Y:S05]  /*0340*/  EXIT ;  /* 0x000000000000794d */ /* 0x000fea0003800000 */
.L_x_6:
        /* <DEDUP_REMOVED lines=11> */
.L_x_10:


//--------------------- .text._Z20vectorSubtractKernelPKfS0_Pfi --------------------------
	.section	.text._Z20vectorSubtractKernelPKfS0_Pfi,"ax",@progbits
	.align	128
        .global         _Z20vectorSubtractKernelPKfS0_Pfi
        .type           _Z20vectorSubtractKernelPKfS0_Pfi,@function
        .size           _Z20vectorSubtractKernelPKfS0_Pfi,(.L_x_11 - _Z20vectorSubtractKernelPKfS0_Pfi)
        .other          _Z20vectorSubtractKernelPKfS0_Pfi,@"STO_CUDA_ENTRY STV_DEFAULT"
_Z20vectorSubtractKernelPKfS0_Pfi:
.text._Z20vectorSubtractKernelPKfS0_Pfi:
[----:B------:R-:W-:Y:S01]  /*0000*/  LDC R1, c[0x0][0x37c] ;  /* 0x0000df00ff017b82 */ /* 0x000fe20000000800 */
[----:B------:R-:W0:Y:S07]  /*0010*/  S2R R0, SR_TID.X ;  /* 0x0000000000007919 */ /* 0x000e2e0000002100 */
[----:B------:R-:W0:Y:S01]  /*0020*/  S2UR UR4, SR_CTAID.X ;  /* 0x00000000000479c3 */ /* 0x000e220000002500 */
[----:B------:R-:W1:Y:S07]  /*0030*/  LDCU UR5, c[0x0][0x398] ;  /* 0x00007300ff0577ac */ /* 0x000e6e0008000800 */
[----:B------:R-:W0:Y:S02]  /*0040*/  LDC R9, c[0x0][0x360] ;  /* 0x0000d800ff097b82 */ /* 0x000e240000000800 */
[----:B0-----:R-:W-:-:S05]  /*0050*/  IMAD R9, R9, UR4, R0 ;  /* 0x0000000409097c24 */ /* 0x001fca000f8e0200 */
[----:B-1----:R-:W-:-:S13]  /*0060*/  ISETP.GE.AND P0, PT, R9, UR5, PT ;  /* 0x0000000509007c0c */ /* 0x002fda000bf06270 */
[----:B------:R-:W-:Y:S05]  /*0070*/  @P0 EXIT ;  /* 0x000000000000094d */ /* 0x000fea0003800000 */
[----:B------:R-:W0:Y:S01]  /*0080*/  LDC.64 R2, c[0x0][0x380] ;  /* 0x0000e000ff027b82 */ /* 0x000e220000000a00 */
[----:B------:R-:W1:Y:S07]  /*0090*/  LDCU.64 UR4, c[0x0][0x358] ;  /* 0x00006b00ff0477ac */ /* 0x000e6e0008000a00 */
[----:B------:R-:W2:Y:S08]  /*00a0*/  LDC.64 R4, c[0x0][0x388] ;  /* 0x0000e200ff047b82 */ /* 0x000eb00000000a00 */
[----:B------:R-:W3:Y:S01]  /*00b0*/  LDC.64 R6, c[0x0][0x390] ;  /* 0x0000e400ff067b82 */ /* 0x000ee20000000a00 */
[----:B0-----:R-:W-:-:S06]  /*00c0*/  IMAD.WIDE R2, R9, 0x4, R2 ;  /* 0x0000000409027825 */ /* 0x001fcc00078e0202 */
[----:B-1----:R-:W4:Y:S01]  /*00d0*/  LDG.E R2, desc[UR4][R2.64] ;  /* 0x0000000402027981 */ /* 0x002f22000c1e1900 */
[----:B--2---:R-:W-:-:S06]  /*00e0*/  IMAD.WIDE R4, R9, 0x4, R4 ;  /* 0x0000000409047825 */ /* 0x004fcc00078e0204 */
[----:B------:R-:W4:Y:S01]  /*00f0*/  LDG.E R5, desc[UR4][R4.64] ;  /* 0x0000000404057981 */ /* 0x000f22000c1e1900 */
[----:B---3--:R-:W-:-:S04]  /*0100*/  IMAD.WIDE R6, R9, 0x4, R6 ;  /* 0x0000000409067825 */ /* 0x008fc800078e0206 */
[----:B----4-:R-:W-:-:S05]  /*0110*/  FADD R9, R2, -R5 ;  /* 0x8000000502097221 */ /* 0x010fca0000000000 */
[----:B------:R-:W-:Y:S01]  /*0120*/  STG.E desc[UR4][R6.64], R9 ;  /* 0x0000000906007986 */ /* 0x000fe2000c101904 */
[----:B------:R-:W-:Y:S05]  /*0130*/  EXIT ;  /* 0x000000000000794d */ /* 0x000fea0003800000 */
.L_x_7:
        /* <DEDUP_REMOVED lines=12> */
.L_x_11:


//--------------------- .text._Z15vectorAddKernelPKfS0_Pfi --------------------------
	.section	.text._Z15vectorAddKernelPKfS0_Pfi,"ax",@progbits
	.align	128
        .global         _Z15vectorAddKernelPKfS0_Pfi
        .type           _Z15vectorAddKernelPKfS0_Pfi,@function
        .size           _Z15vectorAddKernelPKfS0_Pfi,(.L_x_12 - _Z15vectorAddKernelPKfS0_Pfi)
        .other          _Z15vectorAddKernelPKfS0_Pfi,@"STO_CUDA_ENTRY STV_DEFAULT"
_Z15vectorAddKernelPKfS0_Pfi:
.text._Z15vectorAddKernelPKfS0_Pfi:
        /* <DEDUP_REMOVED lines=17> */
[----:B----4-:R-:W-:-:S05]  /*0110*/  FADD R9, R2, R5 ;  /* 0x0000000502097221 */ /* 0x010fca0000000000 */
[----:B------:R-:W-:Y:S01]  /*0120*/  STG.E desc[UR4][R6.64], R9 ;  /* 0x0000000906007986 */ /* 0x000fe2000c101904 */
[----:B------:R-:W-:Y:S05]  /*0130*/  EXIT ;  /* 0x000000000000794d */ /* 0x000fea0003800000 */
.L_x_8:
        /* <DEDUP_REMOVED lines=12> */
.L_x_12:


//--------------------- .nv.shared.reserved.0     --------------------------
	.section	.nv.shared.reserved.0,"aw",@nobits
	.weak		__nv_reservedSMEM_offset_0_alias
	.size		__nv_reservedSMEM_offset_0_alias, 0, 64
	.other		__nv_reservedSMEM_offset_0_alias,@"STO_CUDA_RESERVED_SHARED STV_DEFAULT"
__nv_reservedSMEM_offset_0_alias:
	.zero		0
	.zero		64


//--------------------- .nv.shared._Z15vectorDotKernelPKfS0_Pfi --------------------------
	.section	.nv.shared._Z15vectorDotKernelPKfS0_Pfi,"aw",@nobits
	.sectionflags	@""
	.align	4
.nv.shared._Z15vectorDotKernelPKfS0_Pfi:
	.zero		2048


//--------------------- .nv.constant0._Z17vectorCrossKernelPKfS0_Pf --------------------------
	.section	.nv.constant0._Z17vectorCrossKernelPKfS0_Pf,"a",@progbits
	.sectionflags	@""
	.align	4
.nv.constant0._Z17vectorCrossKernelPKfS0_Pf:
	.zero		920


//--------------------- .nv.constant0._Z15vectorDotKernelPKfS0_Pfi --------------------------
	.section	.nv.constant0._Z15vectorDotKernelPKfS0_Pfi,"a",@progbits
	.sectionflags	@""
	.align	4
.nv.constant0._Z15vectorDotKernelPKfS0_Pfi:
	.zero		924


//--------------------- .nv.constant0._Z20vectorSubtractKernelPKfS0_Pfi --------------------------
	.section	.nv.constant0._Z20vectorSubtractKernelPKfS0_Pfi,"a",@progbits
	.sectionflags	@""
	.align	4
.nv.constant0._Z20vectorSubtractKernelPKfS0_Pfi:
	.zero		924


//--------------------- .nv.constant0._Z15vectorAddKernelPKfS0_Pfi --------------------------
	.section	.nv.constant0._Z15vectorAddKernelPKfS0_Pfi,"a",@progbits
	.sectionflags	@""
	.align	4
.nv.constant0._Z15vectorAddKernelPKfS0_Pfi:
	.zero		924


//--------------------- SYMBOLS --------------------------

	.type		.nv.reservedSmem.offset0,@object
	.size		.nv.reservedSmem.offset0,0x4
	.type		.nv.reservedSmem.cap,@object
	.size		.nv.reservedSmem.cap,0x4
